//
// Generated by NVIDIA NVVM Compiler
//
// Compiler Build ID: CL-36424714
// Cuda compilation tools, release 13.0, V13.0.88
// Based on NVVM 20.0.0
//

.version 9.0
.target sm_100
.address_size 64

	// .globl	_Z3addPfS_S_

.visible .entry _Z3addPfS_S_(
	.param .u64 .ptr .align 1 _Z3addPfS_S__param_0,
	.param .u64 .ptr .align 1 _Z3addPfS_S__param_1,
	.param .u64 .ptr .align 1 _Z3addPfS_S__param_2
)
{
	.reg .b32 	%r<2>;
	.reg .b32 	%f<4>;
	.reg .b64 	%rd<11>;

	ld.param.u64 	%rd1, [_Z3addPfS_S__param_0];
	ld.param.u64 	%rd2, [_Z3addPfS_S__param_1];
	ld.param.u64 	%rd3, [_Z3addPfS_S__param_2];
	cvta.to.global.u64 	%rd4, %rd3;
	cvta.to.global.u64 	%rd5, %rd2;
	cvta.to.global.u64 	%rd6, %rd1;
	mov.u32 	%r1, %ctaid.x;
	mul.wide.u32 	%rd7, %r1, 4;
	add.s64 	%rd8, %rd6, %rd7;
	ld.global.f32 	%f1, [%rd8];
	add.s64 	%rd9, %rd5, %rd7;
	ld.global.f32 	%f2, [%rd9];
	mul.f32 	%f3, %f1, %f2;
	add.s64 	%rd10, %rd4, %rd7;
	st.global.f32 	[%rd10], %f3;
	ret;

}


// ===== COMPILED SASS (sm_100) =====

	.target	sm_100

	.elftype	@"ET_EXEC"


//--------------------- .note.nv.tkinfo           --------------------------
	.section	.note.nv.tkinfo,"",@"SHT_NOTE"
	.sectionflags	@"SHF_NOTE_NV_TKINFO"
	.tkinfo
        /*0018*/ 	.word	0x00000002
        /*0030*/ 	.string	""
        /*0030*/ 	.string	"ptxas"
        /*0030*/ 	.string	"Cuda compilation tools, release 13.0, V13.0.88"
        /*0030*/ 	.string	"Build cuda_13.0.r13.0/compiler.36424714_0"
        /*0030*/ 	.string	"-arch sm_100 -m 64 "



//--------------------- .note.nv.cuinfo           --------------------------
	.section	.note.nv.cuinfo,"",@"SHT_NOTE"
	.sectionflags	@"SHF_NOTE_NV_CUINFO"
        /*0018*/ 	.short	0x0002
        /*001a*/ 	.short	0x0064
        /*001c*/ 	.short	0x0082
	.zero		2


//--------------------- .nv.info                  --------------------------
	.section	.nv.info,"",@"SHT_CUDA_INFO"
	.align	4


	//----- nvinfo : EIATTR_REGCOUNT
	.align		4
        /*0000*/ 	.byte	0x04, 0x2f
        /*0002*/ 	.short	(.L_1 - .L_0)
	.align		4
.L_0:
        /*0004*/ 	.word	index@(_Z3addPfS_S_)
        /*0008*/ 	.word	0x0000000c


	//----- nvinfo : EIATTR_FRAME_SIZE
	.align		4
.L_1:
        /*000c*/ 	.byte	0x04, 0x11
        /*000e*/ 	.short	(.L_3 - .L_2)
	.align		4
.L_2:
        /*0010*/ 	.word	index@(_Z3addPfS_S_)
        /*0014*/ 	.word	0x00000000


	//----- nvinfo : EIATTR_MIN_STACK_SIZE
	.align		4
.L_3:
        /*0018*/ 	.byte	0x04, 0x12
        /*001a*/ 	.short	(.L_5 - .L_4)
	.align		4
.L_4:
        /*001c*/ 	.word	index@(_Z3addPfS_S_)
        /*0020*/ 	.word	0x00000000
.L_5:


//--------------------- .nv.compat                --------------------------
	.section	.nv.compat,"",@"SHT_CUDA_COMPAT_INFO"
	.align	4
        /*0000*/ 	.byte	0x02, 0x09, 0x00, 0x00, 0x02, 0x02, 0x01, 0x00, 0x02, 0x05, 0x05, 0x00, 0x03, 0x07, 0x01, 0x01
        /*0010*/ 	.byte	0x02, 0x03, 0x00, 0x00, 0x02, 0x06, 0x01, 0x00, 0x04, 0x0b, 0x08, 0x00, 0x09, 0x00, 0x00, 0x00
        /*0020*/ 	.byte	0x00, 0x00, 0x00, 0x00


//--------------------- .nv.info._Z3addPfS_S_     --------------------------
	.section	.nv.info._Z3addPfS_S_,"",@"SHT_CUDA_INFO"
	.sectionflags	@""
	.align	4


	//----- nvinfo : EIATTR_CUDA_API_VERSION
	.align		4
        /*0000*/ 	.byte	0x04, 0x37
        /*0002*/ 	.short	(.L_7 - .L_6)
.L_6:
        /*0004*/ 	.word	0x00000082


	//----- nvinfo : EIATTR_KPARAM_INFO
	.align		4
.L_7:
        /*0008*/ 	.byte	0x04, 0x17
        /*000a*/ 	.short	(.L_9 - .L_8)
.L_8:
        /*000c*/ 	.word	0x00000000
        /*0010*/ 	.short	0x0002
        /*0012*/ 	.short	0x0010
        /*0014*/ 	.byte	0x00, 0xf5, 0x21, 0x00


	//----- nvinfo : EIATTR_KPARAM_INFO
	.align		4
.L_9:
        /*0018*/ 	.byte	0x04, 0x17
        /*001a*/ 	.short	(.L_11 - .L_10)
.L_10:
        /*001c*/ 	.word	0x00000000
        /*0020*/ 	.short	0x0001
        /*0022*/ 	.short	0x0008
        /*0024*/ 	.byte	0x00, 0xf5, 0x21, 0x00


	//----- nvinfo : EIATTR_KPARAM_INFO
	.align		4
.L_11:
        /*0028*/ 	.byte	0x04, 0x17
        /*002a*/ 	.short	(.L_13 - .L_12)
.L_12:
        /*002c*/ 	.word	0x00000000
        /*0030*/ 	.short	0x0000
        /*0032*/ 	.short	0x0000
        /*0034*/ 	.byte	0x00, 0xf5, 0x21, 0x00


	//----- nvinfo : EIATTR_SPARSE_MMA_MASK
	.align		4
.L_13:
        /*0038*/ 	.byte	0x03, 0x50
        /*003a*/ 	.short	0x0000


	//----- nvinfo : EIATTR_MAXREG_COUNT
	.align		4
        /*003c*/ 	.byte	0x03, 0x1b
        /*003e*/ 	.short	0x00ff


	//----- nvinfo : EIATTR_MERCURY_ISA_VERSION
	.align		4
        /*0040*/ 	.byte	0x03, 0x5f
        /*0042*/ 	.short	0x0101


	//----- nvinfo : EIATTR_VRC_CTA_INIT_COUNT
	.align		4
        /*0044*/ 	.byte	0x02, 0x4a
	.zero		1
	.zero		1


	//----- nvinfo : EIATTR_EXIT_INSTR_OFFSETS
	.align		4
        /*0048*/ 	.byte	0x04, 0x1c
        /*004a*/ 	.short	(.L_15 - .L_14)


	//   ....[0]....
.L_14:
        /*004c*/ 	.word	0x000000d0


	//----- nvinfo : EIATTR_CBANK_PARAM_SIZE
	.align		4
.L_15:
        /*0050*/ 	.byte	0x03, 0x19
        /*0052*/ 	.short	0x0018


	//----- nvinfo : EIATTR_PARAM_CBANK
	.align		4
        /*0054*/ 	.byte	0x04, 0x0a
        /*0056*/ 	.short	(.L_17 - .L_16)
	.align		4
.L_16:
        /*0058*/ 	.word	index@(.nv.constant0._Z3addPfS_S_)
        /*005c*/ 	.short	0x0380
        /*005e*/ 	.short	0x0018


	//----- nvinfo : EIATTR_SW_WAR
	.align		4
.L_17:
        /*0060*/ 	.byte	0x04, 0x36
        /*0062*/ 	.short	(.L_19 - .L_18)
.L_18:
        /*0064*/ 	.word	0x00000008
.L_19:


//--------------------- .nv.callgraph             --------------------------
	.section	.nv.callgraph,"",@"SHT_CUDA_CALLGRAPH"
	.align	4
	.sectionentsize	8
	.align		4
        /*0000*/ 	.word	0x00000000
	.align		4
        /*0004*/ 	.word	0xffffffff
	.align		4
        /*0008*/ 	.word	0x00000000
	.align		4
        /*000c*/ 	.word	0xfffffffe
	.align		4
        /*0010*/ 	.word	0x00000000
	.align		4
        /*0014*/ 	.word	0xfffffffd
	.align		4
        /*0018*/ 	.word	0x00000000
	.align		4
        /*001c*/ 	.word	0xfffffffc


//--------------------- .text._Z3addPfS_S_        --------------------------
	.section	.text._Z3addPfS_S_,"ax",@progbits
	.align	128
        .global         _Z3addPfS_S_
        .type           _Z3addPfS_S_,@function
        .size           _Z3addPfS_S_,(.L_x_1 - _Z3addPfS_S_)
        .other          _Z3addPfS_S_,@"STO_CUDA_ENTRY STV_DEFAULT"
_Z3addPfS_S_:
.text._Z3addPfS_S_:
[----:B------:R-:W-:Y:S01]  /*0000*/  LDC R1, c[0x0][0x37c] ;  /* 0x0000df00ff017b82 */ /* 0x000fe20000000800 */
[----:B------:R-:W0:Y:S07]  /*0010*/  S2R R9, SR_CTAID.X ;  /* 0x0000000000097919 */ /* 0x000e2e0000002500 */
[----:B------:R-:W0:Y:S01]  /*0020*/  LDC.64 R2, c[0x0][0x380] ;  /* 0x0000e000ff027b82 */ /* 0x000e220000000a00 */
[----:B------:R-:W1:Y:S07]  /*0030*/  LDCU.64 UR4, c[0x0][0x358] ;  /* 0x00006b00ff0477ac */ /* 0x000e6e0008000a00 */
[----:B------:R-:W2:Y:S08]  /*0040*/  LDC.64 R4, c[0x0][0x388] ;  /* 0x0000e200ff047b82 */ /* 0x000eb00000000a00 */
[----:B------:R-:W3:Y:S01]  /*0050*/  LDC.64 R6, c[0x0][0x390] ;  /* 0x0000e400ff067b82 */ /* 0x000ee20000000a00 */
[----:B0-----:R-:W-:-:S04]  /*0060*/  IMAD.WIDE.U32 R2, R9, 0x4, R2 ;  /* 0x0000000409027825 */ /* 0x001fc800078e0002 */
[C---:B--2---:R-:W-:Y:S02]  /*0070*/  IMAD.WIDE.U32 R4, R9.reuse, 0x4, R4 ;  /* 0x0000000409047825 */ /* 0x044fe400078e0004 */
[----:B-1----:R-:W2:Y:S04]  /*0080*/  LDG.E R2, desc[UR4][R2.64] ;  /* 0x0000000402027981 */ /* 0x002ea8000c1e1900 */
[----:B------:R-:W2:Y:S01]  /*0090*/  LDG.E R5, desc[UR4][R4.64] ;  /* 0x0000000404057981 */ /* 0x000ea2000c1e1900 */
[----:B---3--:R-:W-:-:S04]  /*00a0*/  IMAD.WIDE.U32 R6, R9, 0x4, R6 ;  /* 0x0000000409067825 */ /* 0x008fc800078e0006 */
[----:B--2---:R-:W-:-:S05]  /*00b0*/  FMUL R9, R2, R5 ;  /* 0x0000000502097220 */ /* 0x004fca0000400000 */
[----:B------:R-:W-:Y:S01]  /*00c0*/  STG.E desc[UR4][R6.64], R9 ;  /* 0x0000000906007986 */ /* 0x000fe2000c101904 */
[----:B------:R-:W-:Y:S05]  /*00d0*/  EXIT ;  /* 0x000000000000794d */ /* 0x000fea0003800000 */
.L_x_0:
[----:B------:R-:W-:-:S00]  /*00e0*/  BRA `(.L_x_0) ;  /* 0xfffffffc00fc7947 */ /* 0x000fc0000383ffff */
[----:B------:R-:W-:-:S00]  /*00f0*/  NOP ;  /* 0x0000000000007918 */ /* 0x000fc00000000000 */
        /* <DEDUP_REMOVED lines=8> */
.L_x_1:


//--------------------- .nv.shared.reserved.0     --------------------------
	.section	.nv.shared.reserved.0,"aw",@nobits
	.weak		__nv_reservedSMEM_offset_0_alias
	.size		__nv_reservedSMEM_offset_0_alias, 0, 64
	.other		__nv_reservedSMEM_offset_0_alias,@"STO_CUDA_RESERVED_SHARED STV_DEFAULT"
__nv_reservedSMEM_offset_0_alias:
	.zero		0
	.zero		64


//--------------------- .nv.constant0._Z3addPfS_S_ --------------------------
	.section	.nv.constant0._Z3addPfS_S_,"a",@progbits
	.sectionflags	@""
	.align	4
.nv.constant0._Z3addPfS_S_:
	.zero		920


//--------------------- SYMBOLS --------------------------

	.type		.nv.reservedSmem.offset0,@object
	.size		.nv.reservedSmem.offset0,0x4
